//
// Generated by NVIDIA NVVM Compiler
//
// Compiler Build ID: CL-36424714
// Cuda compilation tools, release 13.0, V13.0.88
// Based on NVVM 20.0.0
//

.version 9.0
.target sm_100
.address_size 64

	// .globl	_Z10draw_imageP5pixelii

.visible .entry _Z10draw_imageP5pixelii(
	.param .u64 .ptr .align 1 _Z10draw_imageP5pixelii_param_0,
	.param .u32 _Z10draw_imageP5pixelii_param_1,
	.param .u32 _Z10draw_imageP5pixelii_param_2
)
{
	.reg .pred 	%p<7>;
	.reg .b32 	%r<26>;
	.reg .b32 	%f<41>;
	.reg .b64 	%rd<16>;
	.reg .b64 	%fd<13>;

	ld.param.u64 	%rd9, [_Z10draw_imageP5pixelii_param_0];
	ld.param.u32 	%r7, [_Z10draw_imageP5pixelii_param_1];
	ld.param.u32 	%r8, [_Z10draw_imageP5pixelii_param_2];
	mov.u32 	%r9, %tid.x;
	mov.u32 	%r10, %ctaid.x;
	mov.u32 	%r11, %ntid.x;
	mad.lo.s32 	%r12, %r10, %r11, %r9;
	cvt.u64.u32 	%rd1, %r12;
	cvt.s64.s32 	%rd2, %r7;
	and.b64  	%rd10, %rd2, -4294967296;
	setp.ne.s64 	%p1, %rd10, 0;
	@%p1 bra 	$L__BB0_2;
	cvt.u32.u64 	%r13, %rd2;
	cvt.u32.u64 	%r14, %rd1;
	div.u32 	%r15, %r14, %r13;
	mul.lo.s32 	%r16, %r15, %r13;
	sub.s32 	%r17, %r14, %r16;
	cvt.u64.u32 	%rd14, %r15;
	cvt.u64.u32 	%rd15, %r17;
	bra.uni 	$L__BB0_3;
$L__BB0_2:
	div.s64 	%rd14, %rd1, %rd2;
	mul.lo.s64 	%rd11, %rd14, %rd2;
	sub.s64 	%rd15, %rd1, %rd11;
$L__BB0_3:
	cvt.u32.u64 	%r19, %rd15;
	cvt.u32.u64 	%r20, %rd14;
	cvt.rn.f64.u32 	%fd1, %r19;
	cvt.rn.f64.s32 	%fd2, %r7;
	rcp.rn.f64 	%fd3, %fd2;
	mul.f64 	%fd4, %fd3, %fd1;
	cvt.rn.f32.f64 	%f1, %fd4;
	cvt.rn.f64.s32 	%fd5, %r20;
	cvt.rn.f64.s32 	%fd6, %r8;
	rcp.rn.f64 	%fd7, %fd6;
	mul.f64 	%fd8, %fd7, %fd5;
	cvt.rn.f32.f64 	%f2, %fd8;
	mov.b32 	%r1, 0;
	mov.f32 	%f40, %f1;
	mov.f32 	%f39, %f2;
$L__BB0_4:
	mul.f32 	%f5, %f39, %f39;
	mul.f32 	%f6, %f40, %f40;
	add.f32 	%f23, %f5, %f6;
	setp.gt.f32 	%p2, %f23, 0f40800000;
	mov.u32 	%r25, %r1;
	@%p2 bra 	$L__BB0_12;
	sub.f32 	%f24, %f6, %f5;
	add.f32 	%f7, %f24, %f1;
	add.f32 	%f25, %f40, %f40;
	fma.rn.f32 	%f39, %f39, %f25, %f2;
	mul.f32 	%f9, %f39, %f39;
	mul.f32 	%f10, %f7, %f7;
	add.f32 	%f26, %f9, %f10;
	setp.gt.f32 	%p3, %f26, 0f40800000;
	@%p3 bra 	$L__BB0_11;
	sub.f32 	%f27, %f10, %f9;
	add.f32 	%f40, %f27, %f1;
	add.f32 	%f28, %f7, %f7;
	fma.rn.f32 	%f39, %f39, %f28, %f2;
	mul.f32 	%f13, %f39, %f39;
	mul.f32 	%f14, %f40, %f40;
	add.f32 	%f29, %f13, %f14;
	setp.gt.f32 	%p4, %f29, 0f40800000;
	@%p4 bra 	$L__BB0_10;
	sub.f32 	%f30, %f14, %f13;
	add.f32 	%f15, %f30, %f1;
	add.f32 	%f31, %f40, %f40;
	fma.rn.f32 	%f39, %f39, %f31, %f2;
	mul.f32 	%f17, %f39, %f39;
	mul.f32 	%f18, %f15, %f15;
	add.f32 	%f32, %f17, %f18;
	setp.gt.f32 	%p5, %f32, 0f40800000;
	@%p5 bra 	$L__BB0_9;
	sub.f32 	%f33, %f18, %f17;
	add.f32 	%f40, %f33, %f1;
	add.f32 	%f34, %f15, %f15;
	fma.rn.f32 	%f39, %f39, %f34, %f2;
	add.s32 	%r1, %r1, 4;
	setp.eq.s32 	%p6, %r1, 100;
	mov.b32 	%r25, 100;
	@%p6 bra 	$L__BB0_12;
	bra.uni 	$L__BB0_4;
$L__BB0_9:
	add.s32 	%r25, %r1, 3;
	mov.f32 	%f40, %f15;
	bra.uni 	$L__BB0_12;
$L__BB0_10:
	add.s32 	%r25, %r1, 2;
	bra.uni 	$L__BB0_12;
$L__BB0_11:
	add.s32 	%r25, %r1, 1;
	mov.f32 	%f40, %f7;
$L__BB0_12:
	cvta.to.global.u64 	%rd12, %rd9;
	mul.f32 	%f35, %f40, 0f437F0000;
	cvt.f64.f32 	%fd9, %f35;
	mul.f64 	%fd10, %fd9, 0d3FD0000000000000;
	cvt.rzi.u32.f64 	%r22, %fd10;
	mad.lo.s64 	%rd13, %rd1, 3, %rd12;
	st.global.u8 	[%rd13], %r22;
	mul.f32 	%f36, %f39, 0f437F0000;
	cvt.f64.f32 	%fd11, %f36;
	mul.f64 	%fd12, %fd11, 0d3FD0000000000000;
	cvt.rzi.u32.f64 	%r23, %fd12;
	st.global.u8 	[%rd13+1], %r23;
	st.global.u8 	[%rd13+2], %r25;
	ret;

}


// ===== COMPILED SASS (sm_100) =====

	.target	sm_100

	.elftype	@"ET_EXEC"


//--------------------- .note.nv.tkinfo           --------------------------
	.section	.note.nv.tkinfo,"",@"SHT_NOTE"
	.sectionflags	@"SHF_NOTE_NV_TKINFO"
	.tkinfo
        /*0018*/ 	.word	0x00000002
        /*0030*/ 	.string	""
        /*0030*/ 	.string	"ptxas"
        /*0030*/ 	.string	"Cuda compilation tools, release 13.0, V13.0.88"
        /*0030*/ 	.string	"Build cuda_13.0.r13.0/compiler.36424714_0"
        /*0030*/ 	.string	"-arch sm_100 -m 64 "



//--------------------- .note.nv.cuinfo           --------------------------
	.section	.note.nv.cuinfo,"",@"SHT_NOTE"
	.sectionflags	@"SHF_NOTE_NV_CUINFO"
        /*0018*/ 	.short	0x0002
        /*001a*/ 	.short	0x0064
        /*001c*/ 	.short	0x0082
	.zero		2


//--------------------- .nv.info                  --------------------------
	.section	.nv.info,"",@"SHT_CUDA_INFO"
	.align	4


	//----- nvinfo : EIATTR_REGCOUNT
	.align		4
        /*0000*/ 	.byte	0x04, 0x2f
        /*0002*/ 	.short	(.L_1 - .L_0)
	.align		4
.L_0:
        /*0004*/ 	.word	index@(_Z10draw_imageP5pixelii)
        /*0008*/ 	.word	0x00000012


	//----- nvinfo : EIATTR_FRAME_SIZE
	.align		4
.L_1:
        /*000c*/ 	.byte	0x04, 0x11
        /*000e*/ 	.short	(.L_3 - .L_2)
	.align		4
.L_2:
        /*0010*/ 	.word	index@($__internal_1_$__cuda_sm20_div_s64)
        /*0014*/ 	.word	0x00000000


	//----- nvinfo : EIATTR_FRAME_SIZE
	.align		4
.L_3:
        /*0018*/ 	.byte	0x04, 0x11
        /*001a*/ 	.short	(.L_5 - .L_4)
	.align		4
.L_4:
        /*001c*/ 	.word	index@($__internal_0_$__cuda_sm20_dblrcp_rn_slowpath_v3)
        /*0020*/ 	.word	0x00000000


	//----- nvinfo : EIATTR_FRAME_SIZE
	.align		4
.L_5:
        /*0024*/ 	.byte	0x04, 0x11
        /*0026*/ 	.short	(.L_7 - .L_6)
	.align		4
.L_6:
        /*0028*/ 	.word	index@(_Z10draw_imageP5pixelii)
        /*002c*/ 	.word	0x00000000


	//----- nvinfo : EIATTR_MIN_STACK_SIZE
	.align		4
.L_7:
        /*0030*/ 	.byte	0x04, 0x12
        /*0032*/ 	.short	(.L_9 - .L_8)
	.align		4
.L_8:
        /*0034*/ 	.word	index@(_Z10draw_imageP5pixelii)
        /*0038*/ 	.word	0x00000000
.L_9:


//--------------------- .nv.compat                --------------------------
	.section	.nv.compat,"",@"SHT_CUDA_COMPAT_INFO"
	.align	4
        /*0000*/ 	.byte	0x02, 0x09, 0x00, 0x00, 0x02, 0x02, 0x01, 0x00, 0x02, 0x05, 0x05, 0x00, 0x03, 0x07, 0x01, 0x01
        /*0010*/ 	.byte	0x02, 0x03, 0x00, 0x00, 0x02, 0x06, 0x01, 0x00, 0x04, 0x0b, 0x08, 0x00, 0x01, 0x00, 0x00, 0x00
        /*0020*/ 	.byte	0x00, 0x00, 0x00, 0x00


//--------------------- .nv.info._Z10draw_imageP5pixelii --------------------------
	.section	.nv.info._Z10draw_imageP5pixelii,"",@"SHT_CUDA_INFO"
	.sectionflags	@""
	.align	4


	//----- nvinfo : EIATTR_CUDA_API_VERSION
	.align		4
        /*0000*/ 	.byte	0x04, 0x37
        /*0002*/ 	.short	(.L_11 - .L_10)
.L_10:
        /*0004*/ 	.word	0x00000082


	//----- nvinfo : EIATTR_KPARAM_INFO
	.align		4
.L_11:
        /*0008*/ 	.byte	0x04, 0x17
        /*000a*/ 	.short	(.L_13 - .L_12)
.L_12:
        /*000c*/ 	.word	0x00000000
        /*0010*/ 	.short	0x0002
        /*0012*/ 	.short	0x000c
        /*0014*/ 	.byte	0x00, 0xf0, 0x11, 0x00


	//----- nvinfo : EIATTR_KPARAM_INFO
	.align		4
.L_13:
        /*0018*/ 	.byte	0x04, 0x17
        /*001a*/ 	.short	(.L_15 - .L_14)
.L_14:
        /*001c*/ 	.word	0x00000000
        /*0020*/ 	.short	0x0001
        /*0022*/ 	.short	0x0008
        /*0024*/ 	.byte	0x00, 0xf0, 0x11, 0x00


	//----- nvinfo : EIATTR_KPARAM_INFO
	.align		4
.L_15:
        /*0028*/ 	.byte	0x04, 0x17
        /*002a*/ 	.short	(.L_17 - .L_16)
.L_16:
        /*002c*/ 	.word	0x00000000
        /*0030*/ 	.short	0x0000
        /*0032*/ 	.short	0x0000
        /*0034*/ 	.byte	0x00, 0xf5, 0x21, 0x00


	//----- nvinfo : EIATTR_SPARSE_MMA_MASK
	.align		4
.L_17:
        /*0038*/ 	.byte	0x03, 0x50
        /*003a*/ 	.short	0x0000


	//----- nvinfo : EIATTR_MAXREG_COUNT
	.align		4
        /*003c*/ 	.byte	0x03, 0x1b
        /*003e*/ 	.short	0x00ff


	//----- nvinfo : EIATTR_MERCURY_ISA_VERSION
	.align		4
        /*0040*/ 	.byte	0x03, 0x5f
        /*0042*/ 	.short	0x0101


	//----- nvinfo : EIATTR_VRC_CTA_INIT_COUNT
	.align		4
        /*0044*/ 	.byte	0x02, 0x4a
	.zero		1
	.zero		1


	//----- nvinfo : EIATTR_EXIT_INSTR_OFFSETS
	.align		4
        /*0048*/ 	.byte	0x04, 0x1c
        /*004a*/ 	.short	(.L_19 - .L_18)


	//   ....[0]....
.L_18:
        /*004c*/ 	.word	0x00000920


	//----- nvinfo : EIATTR_CRS_STACK_SIZE
	.align		4
.L_19:
        /*0050*/ 	.byte	0x04, 0x1e
        /*0052*/ 	.short	(.L_21 - .L_20)
.L_20:
        /*0054*/ 	.word	0x00000000


	//----- nvinfo : EIATTR_CBANK_PARAM_SIZE
	.align		4
.L_21:
        /*0058*/ 	.byte	0x03, 0x19
        /*005a*/ 	.short	0x0010


	//----- nvinfo : EIATTR_PARAM_CBANK
	.align		4
        /*005c*/ 	.byte	0x04, 0x0a
        /*005e*/ 	.short	(.L_23 - .L_22)
	.align		4
.L_22:
        /*0060*/ 	.word	index@(.nv.constant0._Z10draw_imageP5pixelii)
        /*0064*/ 	.short	0x0380
        /*0066*/ 	.short	0x0010


	//----- nvinfo : EIATTR_SW_WAR
	.align		4
.L_23:
        /*0068*/ 	.byte	0x04, 0x36
        /*006a*/ 	.short	(.L_25 - .L_24)
.L_24:
        /*006c*/ 	.word	0x00000008
.L_25:


//--------------------- .nv.callgraph             --------------------------
	.section	.nv.callgraph,"",@"SHT_CUDA_CALLGRAPH"
	.align	4
	.sectionentsize	8
	.align		4
        /*0000*/ 	.word	0x00000000
	.align		4
        /*0004*/ 	.word	0xffffffff
	.align		4
        /*0008*/ 	.word	0x00000000
	.align		4
        /*000c*/ 	.word	0xfffffffe
	.align		4
        /*0010*/ 	.word	0x00000000
	.align		4
        /*0014*/ 	.word	0xfffffffd
	.align		4
        /*0018*/ 	.word	0x00000000
	.align		4
        /*001c*/ 	.word	0xfffffffc


//--------------------- .text._Z10draw_imageP5pixelii --------------------------
	.section	.text._Z10draw_imageP5pixelii,"ax",@progbits
	.align	128
        .global         _Z10draw_imageP5pixelii
        .type           _Z10draw_imageP5pixelii,@function
        .size           _Z10draw_imageP5pixelii,(.L_x_15 - _Z10draw_imageP5pixelii)
        .other          _Z10draw_imageP5pixelii,@"STO_CUDA_ENTRY STV_DEFAULT"
_Z10draw_imageP5pixelii:
.text._Z10draw_imageP5pixelii:
[----:B------:R-:W-:Y:S01]  /*0000*/  LDC R1, c[0x0][0x37c] ;  /* 0x0000df00ff017b82 */ /* 0x000fe20000000800 */
[----:B------:R-:W0:Y:S01]  /*0010*/  LDCU UR6, c[0x0][0x388] ;  /* 0x00007100ff0677ac */ /* 0x000e220008000800 */
[----:B------:R-:W1:Y:S06]  /*0020*/  S2R R0, SR_TID.X ;  /* 0x0000000000007919 */ /* 0x000e6c0000002100 */
[----:B------:R-:W1:Y:S08]  /*0030*/  S2UR UR4, SR_CTAID.X ;  /* 0x00000000000479c3 */ /* 0x000e700000002500 */
[----:B------:R-:W1:Y:S01]  /*0040*/  LDC R3, c[0x0][0x360] ;  /* 0x0000d800ff037b82 */ /* 0x000e620000000800 */
[----:B0-----:R-:W-:-:S04]  /*0050*/  USHF.R.S32.HI UR5, URZ, 0x1f, UR6 ;  /* 0x0000001fff057899 */ /* 0x001fc80008011406 */
[----:B------:R-:W-:Y:S01]  /*0060*/  UISETP.NE.U32.AND UP0, UPT, UR5, URZ, UPT ;  /* 0x000000ff0500728c */ /* 0x000fe2000bf05070 */
[----:B-1----:R-:W-:-:S08]  /*0070*/  IMAD R0, R3, UR4, R0 ;  /* 0x0000000403007c24 */ /* 0x002fd0000f8e0200 */
[----:B------:R-:W-:Y:S05]  /*0080*/  BRA.U UP0, `(.L_x_0) ;  /* 0x0000000100587547 */ /* 0x000fea000b800000 */
[----:B------:R-:W0:Y:S01]  /*0090*/  I2F.U32.RP R4, UR6 ;  /* 0x0000000600047d06 */ /* 0x000e220008209000 */
[----:B------:R-:W-:-:S07]  /*00a0*/  ISETP.NE.U32.AND P2, PT, RZ, UR6, PT ;  /* 0x00000006ff007c0c */ /* 0x000fce000bf45070 */
[----:B0-----:R-:W0:Y:S02]  /*00b0*/  MUFU.RCP R4, R4 ;  /* 0x0000000400047308 */ /* 0x001e240000001000 */
[----:B0-----:R-:W-:-:S06]  /*00c0*/  IADD3 R2, PT, PT, R4, 0xffffffe, RZ ;  /* 0x0ffffffe04027810 */ /* 0x001fcc0007ffe0ff */
[----:B------:R0:W1:Y:S02]  /*00d0*/  F2I.FTZ.U32.TRUNC.NTZ R3, R2 ;  /* 0x0000000200037305 */ /* 0x000064000021f000 */
[----:B0-----:R-:W-:Y:S01]  /*00e0*/  IMAD.MOV.U32 R2, RZ, RZ, RZ ;  /* 0x000000ffff027224 */ /* 0x001fe200078e00ff */
[----:B-1----:R-:W-:-:S05]  /*00f0*/  IADD3 R5, PT, PT, RZ, -R3, RZ ;  /* 0x80000003ff057210 */ /* 0x002fca0007ffe0ff */
[----:B------:R-:W-:-:S04]  /*0100*/  IMAD R5, R5, UR6, RZ ;  /* 0x0000000605057c24 */ /* 0x000fc8000f8e02ff */
[----:B------:R-:W-:-:S06]  /*0110*/  IMAD.HI.U32 R3, R3, R5, R2 ;  /* 0x0000000503037227 */ /* 0x000fcc00078e0002 */
[----:B------:R-:W-:-:S05]  /*0120*/  IMAD.HI.U32 R3, R3, R0, RZ ;  /* 0x0000000003037227 */ /* 0x000fca00078e00ff */
[----:B------:R-:W-:-:S05]  /*0130*/  IADD3 R5, PT, PT, -R3, RZ, RZ ;  /* 0x000000ff03057210 */ /* 0x000fca0007ffe1ff */
[----:B------:R-:W-:-:S05]  /*0140*/  IMAD R5, R5, UR6, R0 ;  /* 0x0000000605057c24 */ /* 0x000fca000f8e0200 */
[----:B------:R-:W-:-:S13]  /*0150*/  ISETP.GE.U32.AND P0, PT, R5, UR6, PT ;  /* 0x0000000605007c0c */ /* 0x000fda000bf06070 */
[----:B------:R-:W-:Y:S01]  /*0160*/  @P0 VIADD R5, R5, -UR6 ;  /* 0x8000000605050c36 */ /* 0x000fe20008000000 */
[----:B------:R-:W-:-:S04]  /*0170*/  @P0 IADD3 R3, PT, PT, R3, 0x1, RZ ;  /* 0x0000000103030810 */ /* 0x000fc80007ffe0ff */
[----:B------:R-:W-:-:S13]  /*0180*/  ISETP.GE.U32.AND P1, PT, R5, UR6, PT ;  /* 0x0000000605007c0c */ /* 0x000fda000bf26070 */
[----:B------:R-:W-:Y:S02]  /*0190*/  @P1 IADD3 R3, PT, PT, R3, 0x1, RZ ;  /* 0x0000000103031810 */ /* 0x000fe40007ffe0ff */
[----:B------:R-:W-:-:S04]  /*01a0*/  @!P2 LOP3.LUT R3, RZ, UR6, RZ, 0x33, !PT ;  /* 0x00000006ff03ac12 */ /* 0x000fc8000f8e33ff */
[----:B------:R-:W-:Y:S01]  /*01b0*/  MOV R4, R3 ;  /* 0x0000000300047202 */ /* 0x000fe20000000f00 */
[----:B------:R-:W-:-:S04]  /*01c0*/  IMAD.MOV R5, RZ, RZ, -R3 ;  /* 0x000000ffff057224 */ /* 0x000fc800078e0a03 */
[----:B------:R-:W-:Y:S01]  /*01d0*/  IMAD R5, R5, UR6, R0 ;  /* 0x0000000605057c24 */ /* 0x000fe2000f8e0200 */
[----:B------:R-:W-:Y:S06]  /*01e0*/  BRA `(.L_x_1) ;  /* 0x0000000000187947 */ /* 0x000fec0003800000 */
.L_x_0:
[----:B------:R-:W-:-:S07]  /*01f0*/  MOV R4, 0x210 ;  /* 0x0000021000047802 */ /* 0x000fce0000000f00 */
[----:B------:R-:W-:Y:S05]  /*0200*/  CALL.REL.NOINC `($__internal_1_$__cuda_sm20_div_s64) ;  /* 0x00000008005c7944 */ /* 0x000fea0003c00000 */
[----:B------:R-:W0:Y:S01]  /*0210*/  LDCU UR6, c[0x0][0x388] ;  /* 0x00007100ff0677ac */ /* 0x000e220008000800 */
[----:B------:R-:W-:Y:S01]  /*0220*/  IADD3 R5, PT, PT, -R2, RZ, RZ ;  /* 0x000000ff02057210 */ /* 0x000fe20007ffe1ff */
[----:B------:R-:W-:-:S04]  /*0230*/  IMAD.MOV.U32 R4, RZ, RZ, R2 ;  /* 0x000000ffff047224 */ /* 0x000fc800078e0002 */
[----:B0-----:R-:W-:-:S07]  /*0240*/  IMAD R5, R5, UR6, R0 ;  /* 0x0000000605057c24 */ /* 0x001fce000f8e0200 */
.L_x_1:
[----:B------:R-:W0:Y:S08]  /*0250*/  I2F.F64 R6, UR6 ;  /* 0x0000000600067d12 */ /* 0x000e300008201c00 */
[----:B0-----:R-:W0:Y:S01]  /*0260*/  MUFU.RCP64H R9, R7 ;  /* 0x0000000700097308 */ /* 0x001e220000001800 */
[----:B------:R-:W-:-:S04]  /*0270*/  IADD3 R8, PT, PT, R7, 0x300402, RZ ;  /* 0x0030040207087810 */ /* 0x000fc80007ffe0ff */
[----:B------:R-:W-:Y:S02]  /*0280*/  FSETP.GEU.AND P0, PT, |R8|, 5.8789094863358348022e-39, PT ;  /* 0x004004020800780b */ /* 0x000fe40003f0e200 */
[----:B0-----:R-:W-:-:S08]  /*0290*/  DFMA R2, -R6, R8, 1 ;  /* 0x3ff000000602742b */ /* 0x001fd00000000108 */
[----:B------:R-:W-:-:S08]  /*02a0*/  DFMA R2, R2, R2, R2 ;  /* 0x000000020202722b */ /* 0x000fd00000000002 */
[----:B------:R-:W-:Y:S02]  /*02b0*/  DFMA R10, R8, R2, R8 ;  /* 0x00000002080a722b */ /* 0x000fe40000000008 */
[----:B------:R0:W1:Y:S06]  /*02c0*/  I2F.F64.U32 R2, R5 ;  /* 0x0000000500027312 */ /* 0x00006c0000201800 */
[----:B------:R-:W-:-:S08]  /*02d0*/  DFMA R12, -R6, R10, 1 ;  /* 0x3ff00000060c742b */ /* 0x000fd0000000010a */
[----:B------:R-:W-:Y:S01]  /*02e0*/  DFMA R10, R10, R12, R10 ;  /* 0x0000000c0a0a722b */ /* 0x000fe2000000000a */
[----:B01----:R-:W-:Y:S10]  /*02f0*/  @P0 BRA `(.L_x_2) ;  /* 0x0000000000100947 */ /* 0x003ff40003800000 */
[----:B------:R-:W-:Y:S02]  /*0300*/  LOP3.LUT R5, R7, 0x7fffffff, RZ, 0xc0, !PT ;  /* 0x7fffffff07057812 */ /* 0x000fe400078ec0ff */
[----:B------:R-:W-:Y:S02]  /*0310*/  MOV R8, 0x340 ;  /* 0x0000034000087802 */ /* 0x000fe40000000f00 */
[----:B------:R-:W-:-:S07]  /*0320*/  IADD3 R12, PT, PT, R5, -0x100000, RZ ;  /* 0xfff00000050c7810 */ /* 0x000fce0007ffe0ff */
[----:B------:R-:W-:Y:S05]  /*0330*/  CALL.REL.NOINC `($__internal_0_$__cuda_sm20_dblrcp_rn_slowpath_v3) ;  /* 0x00000004007c7944 */ /* 0x000fea0003c00000 */
.L_x_2:
[----:B------:R-:W0:Y:S01]  /*0340*/  LDCU UR4, c[0x0][0x38c] ;  /* 0x00007180ff0477ac */ /* 0x000e220008000800 */
[----:B------:R-:W-:Y:S01]  /*0350*/  DMUL R2, R2, R10 ;  /* 0x0000000a02027228 */ /* 0x000fe20000000000 */
[----:B------:R-:W-:Y:S09]  /*0360*/  I2F.F64 R4, R4 ;  /* 0x0000000400047312 */ /* 0x000ff20000201c00 */
[----:B------:R-:W-:Y:S08]  /*0370*/  F2F.F32.F64 R2, R2 ;  /* 0x0000000200027310 */ /* 0x000ff00000301000 */
[----:B0-----:R-:W0:Y:S08]  /*0380*/  I2F.F64 R6, UR4 ;  /* 0x0000000400067d12 */ /* 0x001e300008201c00 */
[----:B0-----:R-:W0:Y:S01]  /*0390*/  MUFU.RCP64H R9, R7 ;  /* 0x0000000700097308 */ /* 0x001e220000001800 */
[----:B------:R-:W-:-:S05]  /*03a0*/  VIADD R8, R7, 0x300402 ;  /* 0x0030040207087836 */ /* 0x000fca0000000000 */
[----:B------:R-:W-:Y:S01]  /*03b0*/  FSETP.GEU.AND P0, PT, |R8|, 5.8789094863358348022e-39, PT ;  /* 0x004004020800780b */ /* 0x000fe20003f0e200 */
[----:B0-----:R-:W-:-:S08]  /*03c0*/  DFMA R12, -R6, R8, 1 ;  /* 0x3ff00000060c742b */ /* 0x001fd00000000108 */
[----:B------:R-:W-:-:S08]  /*03d0*/  DFMA R12, R12, R12, R12 ;  /* 0x0000000c0c0c722b */ /* 0x000fd0000000000c */
[----:B------:R-:W-:-:S08]  /*03e0*/  DFMA R12, R8, R12, R8 ;  /* 0x0000000c080c722b */ /* 0x000fd00000000008 */
[----:B------:R-:W-:-:S08]  /*03f0*/  DFMA R10, -R6, R12, 1 ;  /* 0x3ff00000060a742b */ /* 0x000fd0000000010c */
[----:B------:R-:W-:Y:S01]  /*0400*/  DFMA R10, R12, R10, R12 ;  /* 0x0000000a0c0a722b */ /* 0x000fe2000000000c */
[----:B------:R-:W-:Y:S10]  /*0410*/  @P0 BRA `(.L_x_3) ;  /* 0x0000000000100947 */ /* 0x000ff40003800000 */
[----:B------:R-:W-:Y:S02]  /*0420*/  LOP3.LUT R3, R7, 0x7fffffff, RZ, 0xc0, !PT ;  /* 0x7fffffff07037812 */ /* 0x000fe400078ec0ff */
[----:B------:R-:W-:Y:S02]  /*0430*/  MOV R8, 0x460 ;  /* 0x0000046000087802 */ /* 0x000fe40000000f00 */
[----:B------:R-:W-:-:S07]  /*0440*/  IADD3 R12, PT, PT, R3, -0x100000, RZ ;  /* 0xfff00000030c7810 */ /* 0x000fce0007ffe0ff */
[----:B------:R-:W-:Y:S05]  /*0450*/  CALL.REL.NOINC `($__internal_0_$__cuda_sm20_dblrcp_rn_slowpath_v3) ;  /* 0x0000000400347944 */ /* 0x000fea0003c00000 */
.L_x_3:
[----:B------:R-:W-:Y:S01]  /*0460*/  DMUL R10, R4, R10 ;  /* 0x0000000a040a7228 */ /* 0x000fe20000000000 */
[-C--:B------:R-:W-:Y:S01]  /*0470*/  FMUL R8, R2, R2.reuse ;  /* 0x0000000202087220 */ /* 0x080fe20000400000 */
[----:B------:R-:W0:Y:S01]  /*0480*/  LDCU.64 UR6, c[0x0][0x358] ;  /* 0x00006b00ff0677ac */ /* 0x000e220008000a00 */
[----:B------:R-:W-:Y:S01]  /*0490*/  BSSY.RECONVERGENT B0, `(.L_x_4) ;  /* 0x0000039000007945 */ /* 0x000fe20003800200 */
[----:B------:R-:W-:Y:S02]  /*04a0*/  MOV R6, R2 ;  /* 0x0000000200067202 */ /* 0x000fe40000000f00 */
[----:B------:R-:W1:Y:S02]  /*04b0*/  F2F.F32.F64 R5, R10 ;  /* 0x0000000a00057310 */ /* 0x000e640000301000 */
[-C--:B-1----:R-:W-:Y:S01]  /*04c0*/  FMUL R7, R5, R5.reuse ;  /* 0x0000000505077220 */ /* 0x082fe20000400000 */
[----:B------:R-:W-:-:S03]  /*04d0*/  MOV R4, R5 ;  /* 0x0000000500047202 */ /* 0x000fc60000000f00 */
[----:B------:R-:W-:-:S05]  /*04e0*/  FADD R3, R7, R8 ;  /* 0x0000000807037221 */ /* 0x000fca0000000000 */
[----:B------:R-:W-:Y:S01]  /*04f0*/  FSETP.GT.AND P0, PT, R3, 4, PT ;  /* 0x408000000300780b */ /* 0x000fe20003f04000 */
[----:B------:R-:W-:-:S12]  /*0500*/  IMAD.MOV.U32 R3, RZ, RZ, RZ ;  /* 0x000000ffff037224 */ /* 0x000fd800078e00ff */
[----:B0-----:R-:W-:Y:S05]  /*0510*/  @P0 BRA `(.L_x_5) ;  /* 0x0000000000c00947 */ /* 0x001fea0003800000 */
[----:B------:R-:W-:-:S07]  /*0520*/  MOV R3, RZ ;  /* 0x000000ff00037202 */ /* 0x000fce0000000f00 */
.L_x_9:
[----:B------:R-:W-:Y:S01]  /*0530*/  FADD R6, R6, R6 ;  /* 0x0000000606067221 */ /* 0x000fe20000000000 */
[----:B------:R-:W-:-:S03]  /*0540*/  FADD R7, R8, -R7 ;  /* 0x8000000708077221 */ /* 0x000fc60000000000 */
[----:B------:R-:W-:Y:S01]  /*0550*/  FFMA R4, R6, R4, R5 ;  /* 0x0000000406047223 */ /* 0x000fe20000000005 */
[----:B------:R-:W-:-:S03]  /*0560*/  FADD R6, R2, R7 ;  /* 0x0000000702067221 */ /* 0x000fc60000000000 */
[----:B------:R-:W-:Y:S01]  /*0570*/  FMUL R7, R4, R4 ;  /* 0x0000000404077220 */ /* 0x000fe20000400000 */
[----:B------:R-:W-:-:S04]  /*0580*/  FMUL R8, R6, R6 ;  /* 0x0000000606087220 */ /* 0x000fc80000400000 */
[----:B------:R-:W-:-:S05]  /*0590*/  FADD R9, R7, R8 ;  /* 0x0000000807097221 */ /* 0x000fca0000000000 */
[----:B------:R-:W-:-:S13]  /*05a0*/  FSETP.GT.AND P0, PT, R9, 4, PT ;  /* 0x408000000900780b */ /* 0x000fda0003f04000 */
[----:B------:R-:W-:Y:S05]  /*05b0*/  @P0 BRA `(.L_x_6) ;  /* 0x0000000000940947 */ /* 0x000fea0003800000 */
[----:B------:R-:W-:Y:S01]  /*05c0*/  FADD R6, R6, R6 ;  /* 0x0000000606067221 */ /* 0x000fe20000000000 */
[----:B------:R-:W-:-:S03]  /*05d0*/  FADD R7, -R7, R8 ;  /* 0x0000000807077221 */ /* 0x000fc60000000100 */
        /* <DEDUP_REMOVED lines=16> */
[----:B------:R-:W-:Y:S02]  /*06e0*/  VIADD R9, R3, 0x4 ;  /* 0x0000000403097836 */ /* 0x000fe40000000000 */
[----:B------:R-:W-:Y:S01]  /*06f0*/  FADD R3, R6, R6 ;  /* 0x0000000606037221 */ /* 0x000fe20000000000 */
[----:B------:R-:W-:Y:S02]  /*0700*/  FADD R7, -R7, R8 ;  /* 0x0000000807077221 */ /* 0x000fe40000000100 */
[----:B------:R-:W-:Y:S01]  /*0710*/  ISETP.NE.AND P0, PT, R9, 0x64, PT ;  /* 0x000000640900780c */ /* 0x000fe20003f05270 */
[----:B------:R-:W-:Y:S01]  /*0720*/  FFMA R4, R4, R3, R5 ;  /* 0x0000000304047223 */ /* 0x000fe20000000005 */
[----:B------:R-:W-:Y:S01]  /*0730*/  MOV R3, 0x64 ;  /* 0x0000006400037802 */ /* 0x000fe20000000f00 */
[----:B------:R-:W-:-:S10]  /*0740*/  FADD R6, R2, R7 ;  /* 0x0000000702067221 */ /* 0x000fd40000000000 */
[----:B------:R-:W-:Y:S05]  /*0750*/  @!P0 BRA `(.L_x_5) ;  /* 0x0000000000308947 */ /* 0x000fea0003800000 */
[----:B------:R-:W-:Y:S01]  /*0760*/  FMUL R7, R4, R4 ;  /* 0x0000000404077220 */ /* 0x000fe20000400000 */
[----:B------:R-:W-:-:S04]  /*0770*/  FMUL R8, R6, R6 ;  /* 0x0000000606087220 */ /* 0x000fc80000400000 */
[----:B------:R-:W-:-:S05]  /*0780*/  FADD R3, R7, R8 ;  /* 0x0000000807037221 */ /* 0x000fca0000000000 */
[----:B------:R-:W-:Y:S02]  /*0790*/  FSETP.GT.AND P0, PT, R3, 4, PT ;  /* 0x408000000300780b */ /* 0x000fe40003f04000 */
[----:B------:R-:W-:-:S11]  /*07a0*/  MOV R3, R9 ;  /* 0x0000000900037202 */ /* 0x000fd60000000f00 */
[----:B------:R-:W-:Y:S05]  /*07b0*/  @!P0 BRA `(.L_x_9) ;  /* 0xfffffffc005c8947 */ /* 0x000fea000383ffff */
[----:B------:R-:W-:Y:S05]  /*07c0*/  BRA `(.L_x_5) ;  /* 0x0000000000147947 */ /* 0x000fea0003800000 */
.L_x_8:
[----:B------:R-:W-:Y:S01]  /*07d0*/  VIADD R3, R3, 0x3 ;  /* 0x0000000303037836 */ /* 0x000fe20000000000 */
[----:B------:R-:W-:Y:S06]  /*07e0*/  BRA `(.L_x_5) ;  /* 0x00000000000c7947 */ /* 0x000fec0003800000 */
.L_x_7:
[----:B------:R-:W-:Y:S01]  /*07f0*/  IADD3 R3, PT, PT, R3, 0x2, RZ ;  /* 0x0000000203037810 */ /* 0x000fe20007ffe0ff */
[----:B------:R-:W-:Y:S06]  /*0800*/  BRA `(.L_x_5) ;  /* 0x0000000000047947 */ /* 0x000fec0003800000 */
.L_x_6:
[----:B------:R-:W-:-:S07]  /*0810*/  IADD3 R3, PT, PT, R3, 0x1, RZ ;  /* 0x0000000103037810 */ /* 0x000fce0007ffe0ff */
.L_x_5:
[----:B------:R-:W-:Y:S05]  /*0820*/  BSYNC.RECONVERGENT B0 ;  /* 0x0000000000007941 */ /* 0x000fea0003800200 */
.L_x_4:
[----:B------:R-:W-:Y:S01]  /*0830*/  FMUL R2, R6, 255 ;  /* 0x437f000006027820 */ /* 0x000fe20000400000 */
[----:B------:R-:W-:Y:S01]  /*0840*/  FMUL R12, R4, 255 ;  /* 0x437f0000040c7820 */ /* 0x000fe20000400000 */
[----:B------:R-:W0:Y:S01]  /*0850*/  LDC.64 R10, c[0x0][0x380] ;  /* 0x0000e000ff0a7b82 */ /* 0x000e220000000a00 */
[----:B------:R-:W-:Y:S01]  /*0860*/  UMOV UR4, URZ ;  /* 0x000000ff00047c82 */ /* 0x000fe20008000000 */
[----:B------:R-:W1:Y:S08]  /*0870*/  F2F.F64.F32 R6, R2 ;  /* 0x0000000200067310 */ /* 0x000e700000201800 */
[----:B------:R-:W2:Y:S01]  /*0880*/  F2F.F64.F32 R4, R12 ;  /* 0x0000000c00047310 */ /* 0x000ea20000201800 */
[----:B-1----:R-:W-:-:S02]  /*0890*/  DMUL R6, R6, 0.25 ;  /* 0x3fd0000006067828 */ /* 0x002fc40000000000 */
[----:B--2---:R-:W-:-:S08]  /*08a0*/  DMUL R8, R4, 0.25 ;  /* 0x3fd0000004087828 */ /* 0x004fd00000000000 */
[----:B------:R-:W1:Y:S01]  /*08b0*/  F2I.U32.F64.TRUNC R7, R6 ;  /* 0x0000000600077311 */ /* 0x000e62000030d000 */
[----:B0-----:R-:W-:-:S04]  /*08c0*/  IMAD.WIDE.U32 R4, R0, 0x3, R10 ;  /* 0x0000000300047825 */ /* 0x001fc800078e000a */
[----:B------:R-:W-:-:S03]  /*08d0*/  VIADD R5, R5, UR4 ;  /* 0x0000000405057c36 */ /* 0x000fc60008000000 */
[----:B------:R-:W0:Y:S02]  /*08e0*/  F2I.U32.F64.TRUNC R9, R8 ;  /* 0x0000000800097311 */ /* 0x000e24000030d000 */
[----:B------:R-:W-:Y:S04]  /*08f0*/  STG.E.U8 desc[UR6][R4.64+0x2], R3 ;  /* 0x0000020304007986 */ /* 0x000fe8000c101106 */
[----:B-1----:R-:W-:Y:S04]  /*0900*/  STG.E.U8 desc[UR6][R4.64], R7 ;  /* 0x0000000704007986 */ /* 0x002fe8000c101106 */
[----:B0-----:R-:W-:Y:S01]  /*0910*/  STG.E.U8 desc[UR6][R4.64+0x1], R9 ;  /* 0x0000010904007986 */ /* 0x001fe2000c101106 */
[----:B------:R-:W-:Y:S05]  /*0920*/  EXIT ;  /* 0x000000000000794d */ /* 0x000fea0003800000 */
        .weak           $__internal_0_$__cuda_sm20_dblrcp_rn_slowpath_v3
        .type           $__internal_0_$__cuda_sm20_dblrcp_rn_slowpath_v3,@function
        .size           $__internal_0_$__cuda_sm20_dblrcp_rn_slowpath_v3,($__internal_1_$__cuda_sm20_div_s64 - $__internal_0_$__cuda_sm20_dblrcp_rn_slowpath_v3)
$__internal_0_$__cuda_sm20_dblrcp_rn_slowpath_v3:
[----:B------:R-:W-:-:S14]  /*0930*/  DSETP.GTU.AND P0, PT, |R6|, +INF , PT ;  /* 0x7ff000000600742a */ /* 0x000fdc0003f0c200 */
[----:B------:R-:W-:Y:S05]  /*0940*/  @P0 BRA `(.L_x_10) ;  /* 0x00000000007c0947 */ /* 0x000fea0003800000 */
[----:B------:R-:W-:-:S04]  /*0950*/  LOP3.LUT R13, R7, 0x7fffffff, RZ, 0xc0, !PT ;  /* 0x7fffffff070d7812 */ /* 0x000fc800078ec0ff */
[----:B------:R-:W-:-:S04]  /*0960*/  IADD3 R9, PT, PT, R13, -0x1, RZ ;  /* 0xffffffff0d097810 */ /* 0x000fc80007ffe0ff */
[----:B------:R-:W-:-:S13]  /*0970*/  ISETP.GE.U32.AND P0, PT, R9, 0x7fefffff, PT ;  /* 0x7fefffff0900780c */ /* 0x000fda0003f06070 */
[----:B------:R-:W-:Y:S02]  /*0980*/  @P0 LOP3.LUT R11, R7, 0x7ff00000, RZ, 0x3c, !PT ;  /* 0x7ff00000070b0812 */ /* 0x000fe400078e3cff */
[----:B------:R-:W-:Y:S01]  /*0990*/  @P0 MOV R10, RZ ;  /* 0x000000ff000a0202 */ /* 0x000fe20000000f00 */
[----:B------:R-:W-:Y:S06]  /*09a0*/  @P0 BRA `(.L_x_11) ;  /* 0x00000000006c0947 */ /* 0x000fec0003800000 */
[----:B------:R-:W-:-:S13]  /*09b0*/  ISETP.GE.U32.AND P0, PT, R13, 0x1000001, PT ;  /* 0x010000010d00780c */ /* 0x000fda0003f06070 */
[----:B------:R-:W-:Y:S05]  /*09c0*/  @!P0 BRA `(.L_x_12) ;  /* 0x0000000000348947 */ /* 0x000fea0003800000 */
[----:B------:R-:W-:Y:S01]  /*09d0*/  VIADD R11, R7, 0xc0200000 ;  /* 0xc0200000070b7836 */ /* 0x000fe20000000000 */
[----:B------:R-:W-:-:S03]  /*09e0*/  MOV R10, R6 ;  /* 0x00000006000a7202 */ /* 0x000fc60000000f00 */
[----:B------:R-:W0:Y:S03]  /*09f0*/  MUFU.RCP64H R13, R11 ;  /* 0x0000000b000d7308 */ /* 0x000e260000001800 */
[----:B0-----:R-:W-:-:S08]  /*0a00*/  DFMA R14, -R10, R12, 1 ;  /* 0x3ff000000a0e742b */ /* 0x001fd0000000010c */
[----:B------:R-:W-:-:S08]  /*0a10*/  DFMA R14, R14, R14, R14 ;  /* 0x0000000e0e0e722b */ /* 0x000fd0000000000e */
[----:B------:R-:W-:-:S08]  /*0a20*/  DFMA R14, R12, R14, R12 ;  /* 0x0000000e0c0e722b */ /* 0x000fd0000000000c */
[----:B------:R-:W-:-:S08]  /*0a30*/  DFMA R12, -R10, R14, 1 ;  /* 0x3ff000000a0c742b */ /* 0x000fd0000000010e */
[----:B------:R-:W-:-:S08]  /*0a40*/  DFMA R12, R14, R12, R14 ;  /* 0x0000000c0e0c722b */ /* 0x000fd0000000000e */
[----:B------:R-:W-:-:S08]  /*0a50*/  DMUL R12, R12, 2.2250738585072013831e-308 ;  /* 0x001000000c0c7828 */ /* 0x000fd00000000000 */
[----:B------:R-:W-:-:S08]  /*0a60*/  DFMA R6, -R6, R12, 1 ;  /* 0x3ff000000606742b */ /* 0x000fd0000000010c */
[----:B------:R-:W-:-:S08]  /*0a70*/  DFMA R6, R6, R6, R6 ;  /* 0x000000060606722b */ /* 0x000fd00000000006 */
[----:B------:R-:W-:Y:S01]  /*0a80*/  DFMA R10, R12, R6, R12 ;  /* 0x000000060c0a722b */ /* 0x000fe2000000000c */
[----:B------:R-:W-:Y:S10]  /*0a90*/  BRA `(.L_x_11) ;  /* 0x0000000000307947 */ /* 0x000ff40003800000 */
.L_x_12:
[----:B------:R-:W-:Y:S01]  /*0aa0*/  DMUL R6, R6, 8.11296384146066816958e+31 ;  /* 0x4690000006067828 */ /* 0x000fe20000000000 */
[----:B------:R-:W-:-:S05]  /*0ab0*/  MOV R10, R12 ;  /* 0x0000000c000a7202 */ /* 0x000fca0000000f00 */
[----:B------:R-:W0:Y:S02]  /*0ac0*/  MUFU.RCP64H R11, R7 ;  /* 0x00000007000b7308 */ /* 0x000e240000001800 */
[----:B0-----:R-:W-:-:S08]  /*0ad0*/  DFMA R12, -R6, R10, 1 ;  /* 0x3ff00000060c742b */ /* 0x001fd0000000010a */
[----:B------:R-:W-:-:S08]  /*0ae0*/  DFMA R12, R12, R12, R12 ;  /* 0x0000000c0c0c722b */ /* 0x000fd0000000000c */
[----:B------:R-:W-:-:S08]  /*0af0*/  DFMA R12, R10, R12, R10 ;  /* 0x0000000c0a0c722b */ /* 0x000fd0000000000a */
[----:B------:R-:W-:-:S08]  /*0b00*/  DFMA R10, -R6, R12, 1 ;  /* 0x3ff00000060a742b */ /* 0x000fd0000000010c */
[----:B------:R-:W-:-:S08]  /*0b10*/  DFMA R10, R12, R10, R12 ;  /* 0x0000000a0c0a722b */ /* 0x000fd0000000000c */
[----:B------:R-:W-:Y:S01]  /*0b20*/  DMUL R10, R10, 8.11296384146066816958e+31 ;  /* 0x469000000a0a7828 */ /* 0x000fe20000000000 */
[----:B------:R-:W-:Y:S10]  /*0b30*/  BRA `(.L_x_11) ;  /* 0x0000000000087947 */ /* 0x000ff40003800000 */
.L_x_10:
[----:B------:R-:W-:Y:S01]  /*0b40*/  LOP3.LUT R11, R7, 0x80000, RZ, 0xfc, !PT ;  /* 0x00080000070b7812 */ /* 0x000fe200078efcff */
[----:B------:R-:W-:-:S07]  /*0b50*/  IMAD.MOV.U32 R10, RZ, RZ, R6 ;  /* 0x000000ffff0a7224 */ /* 0x000fce00078e0006 */
.L_x_11:
[----:B------:R-:W-:-:S04]  /*0b60*/  MOV R9, 0x0 ;  /* 0x0000000000097802 */ /* 0x000fc80000000f00 */
[----:B------:R-:W-:Y:S05]  /*0b70*/  RET.REL.NODEC R8 `(_Z10draw_imageP5pixelii) ;  /* 0xfffffff408207950 */ /* 0x000fea0003c3ffff */
        .weak           $__internal_1_$__cuda_sm20_div_s64
        .type           $__internal_1_$__cuda_sm20_div_s64,@function
        .size           $__internal_1_$__cuda_sm20_div_s64,(.L_x_15 - $__internal_1_$__cuda_sm20_div_s64)
$__internal_1_$__cuda_sm20_div_s64:
[----:B------:R-:W0:Y:S01]  /*0b80*/  LDC R5, c[0x0][0x388] ;  /* 0x0000e200ff057b82 */ /* 0x000e220000000800 */
[----:B------:R-:W-:Y:S02]  /*0b90*/  ISETP.LE.AND P1, PT, RZ, UR5, PT ;  /* 0x00000005ff007c0c */ /* 0x000fe4000bf23270 */
[----:B0-----:R-:W-:-:S04]  /*0ba0*/  IADD3 R2, P0, PT, RZ, -R5, RZ ;  /* 0x80000005ff027210 */ /* 0x001fc80007f1e0ff */
[----:B------:R-:W-:Y:S02]  /*0bb0*/  IADD3.X R3, PT, PT, RZ, ~UR5, RZ, P0, !PT ;  /* 0x80000005ff037c10 */ /* 0x000fe400087fe4ff */
[----:B------:R-:W-:Y:S02]  /*0bc0*/  SEL R2, R2, R5, !P1 ;  /* 0x0000000502027207 */ /* 0x000fe40004800000 */
[----:B------:R-:W-:-:S04]  /*0bd0*/  SEL R3, R3, UR5, !P1 ;  /* 0x0000000503037c07 */ /* 0x000fc8000c800000 */
[----:B------:R-:W0:Y:S08]  /*0be0*/  I2F.U64.RP R10, R2 ;  /* 0x00000002000a7312 */ /* 0x000e300000309000 */
[----:B0-----:R-:W0:Y:S02]  /*0bf0*/  MUFU.RCP R10, R10 ;  /* 0x0000000a000a7308 */ /* 0x001e240000001000 */
[----:B0-----:R-:W-:-:S06]  /*0c00*/  VIADD R6, R10, 0x1ffffffe ;  /* 0x1ffffffe0a067836 */ /* 0x001fcc0000000000 */
[----:B------:R-:W0:Y:S02]  /*0c10*/  F2I.U64.TRUNC R6, R6 ;  /* 0x0000000600067311 */ /* 0x000e24000020d800 */
[----:B0-----:R-:W-:-:S04]  /*0c20*/  IMAD.WIDE.U32 R8, R6, R2, RZ ;  /* 0x0000000206087225 */ /* 0x001fc800078e00ff */
[----:B------:R-:W-:Y:S01]  /*0c30*/  IMAD R9, R6, R3, R9 ;  /* 0x0000000306097224 */ /* 0x000fe200078e0209 */
[----:B------:R-:W-:-:S03]  /*0c40*/  IADD3 R11, P0, PT, RZ, -R8, RZ ;  /* 0x80000008ff0b7210 */ /* 0x000fc60007f1e0ff */
[----:B------:R-:W-:Y:S02]  /*0c50*/  IMAD R9, R7, R2, R9 ;  /* 0x0000000207097224 */ /* 0x000fe400078e0209 */
[----:B------:R-:W-:-:S03]  /*0c60*/  IMAD.HI.U32 R8, R6, R11, RZ ;  /* 0x0000000b06087227 */ /* 0x000fc600078e00ff */
[----:B------:R-:W-:Y:S02]  /*0c70*/  IADD3.X R13, PT, PT, RZ, ~R9, RZ, P0, !PT ;  /* 0x80000009ff0d7210 */ /* 0x000fe400007fe4ff */
[----:B------:R-:W-:-:S03]  /*0c80*/  MOV R9, R6 ;  /* 0x0000000600097202 */ /* 0x000fc60000000f00 */
[-C--:B------:R-:W-:Y:S02]  /*0c90*/  IMAD R15, R7, R13.reuse, RZ ;  /* 0x0000000d070f7224 */ /* 0x080fe400078e02ff */
[----:B------:R-:W-:-:S04]  /*0ca0*/  IMAD.WIDE.U32 R8, P0, R6, R13, R8 ;  /* 0x0000000d06087225 */ /* 0x000fc80007800008 */
[----:B------:R-:W-:-:S04]  /*0cb0*/  IMAD.HI.U32 R13, R7, R13, RZ ;  /* 0x0000000d070d7227 */ /* 0x000fc800078e00ff */
[----:B------:R-:W-:-:S05]  /*0cc0*/  IMAD.HI.U32 R8, P2, R7, R11, R8 ;  /* 0x0000000b07087227 */ /* 0x000fca0007840008 */
[----:B------:R-:W-:Y:S01]  /*0cd0*/  IADD3 R9, P3, PT, R15, R8, RZ ;  /* 0x000000080f097210 */ /* 0x000fe20007f7e0ff */
[----:B------:R-:W-:-:S04]  /*0ce0*/  IMAD.X R8, R13, 0x1, R7, P0 ;  /* 0x000000010d087824 */ /* 0x000fc800000e0607 */
[----:B------:R-:W-:Y:S01]  /*0cf0*/  IMAD.WIDE.U32 R6, R9, R2, RZ ;  /* 0x0000000209067225 */ /* 0x000fe200078e00ff */
[----:B------:R-:W-:-:S03]  /*0d00*/  IADD3.X R11, PT, PT, RZ, RZ, R8, P3, P2 ;  /* 0x000000ffff0b7210 */ /* 0x000fc60001fe4408 */
[----:B------:R-:W-:Y:S01]  /*0d10*/  IMAD R7, R9, R3, R7 ;  /* 0x0000000309077224 */ /* 0x000fe200078e0207 */
[----:B------:R-:W-:-:S03]  /*0d20*/  IADD3 R13, P0, PT, RZ, -R6, RZ ;  /* 0x80000006ff0d7210 */ /* 0x000fc60007f1e0ff */
[----:B------:R-:W-:Y:S02]  /*0d30*/  IMAD R7, R11, R2, R7 ;  /* 0x000000020b077224 */ /* 0x000fe400078e0207 */
[----:B------:R-:W-:-:S03]  /*0d40*/  IMAD.HI.U32 R8, R9, R13, RZ ;  /* 0x0000000d09087227 */ /* 0x000fc600078e00ff */
[----:B------:R-:W-:Y:S01]  /*0d50*/  IADD3.X R6, PT, PT, RZ, ~R7, RZ, P0, !PT ;  /* 0x80000007ff067210 */ /* 0x000fe200007fe4ff */
[----:B------:R-:W-:-:S04]  /*0d60*/  IMAD.MOV.U32 R7, RZ, RZ, RZ ;  /* 0x000000ffff077224 */ /* 0x000fc800078e00ff */
[----:B------:R-:W-:-:S04]  /*0d70*/  IMAD.WIDE.U32 R8, P0, R9, R6, R8 ;  /* 0x0000000609087225 */ /* 0x000fc80007800008 */
[C---:B------:R-:W-:Y:S02]  /*0d80*/  IMAD R10, R11.reuse, R6, RZ ;  /* 0x000000060b0a7224 */ /* 0x040fe400078e02ff */
[----:B------:R-:W-:-:S04]  /*0d90*/  IMAD.HI.U32 R9, P2, R11, R13, R8 ;  /* 0x0000000d0b097227 */ /* 0x000fc80007840008 */
[----:B------:R-:W-:Y:S01]  /*0da0*/  IMAD.HI.U32 R8, R11, R6, RZ ;  /* 0x000000060b087227 */ /* 0x000fe200078e00ff */
[----:B------:R-:W-:-:S04]  /*0db0*/  IADD3 R9, P3, PT, R10, R9, RZ ;  /* 0x000000090a097210 */ /* 0x000fc80007f7e0ff */
[----:B------:R-:W-:Y:S01]  /*0dc0*/  IADD3.X R11, PT, PT, R8, R11, RZ, P0, !PT ;  /* 0x0000000b080b7210 */ /* 0x000fe200007fe4ff */
[----:B------:R-:W-:-:S03]  /*0dd0*/  IMAD.HI.U32 R6, R9, R0, RZ ;  /* 0x0000000009067227 */ /* 0x000fc600078e00ff */
[----:B------:R-:W-:Y:S01]  /*0de0*/  IADD3.X R11, PT, PT, RZ, RZ, R11, P3, P2 ;  /* 0x000000ffff0b7210 */ /* 0x000fe20001fe440b */
[----:B------:R-:W-:-:S04]  /*0df0*/  IMAD.WIDE.U32 R6, RZ, R9, R6 ;  /* 0x00000009ff067225 */ /* 0x000fc800078e0006 */
[----:B------:R-:W-:-:S05]  /*0e00*/  IMAD.HI.U32 R6, P0, R11, R0, R6 ;  /* 0x000000000b067227 */ /* 0x000fca0007800006 */
[----:B------:R-:W-:Y:S02]  /*0e10*/  IADD3 R9, P2, PT, RZ, R6, RZ ;  /* 0x00000006ff097210 */ /* 0x000fe40007f5e0ff */
[----:B------:R-:W-:-:S03]  /*0e20*/  IADD3.X R8, PT, PT, RZ, RZ, RZ, P0, !PT ;  /* 0x000000ffff087210 */ /* 0x000fc600007fe4ff */
[----:B------:R-:W-:Y:S01]  /*0e30*/  IMAD.WIDE.U32 R6, R9, R2, RZ ;  /* 0x0000000209067225 */ /* 0x000fe200078e00ff */
[----:B------:R-:W-:-:S03]  /*0e40*/  IADD3.X R11, PT, PT, RZ, R8, RZ, P2, !PT ;  /* 0x00000008ff0b7210 */ /* 0x000fc600017fe4ff */
[C---:B------:R-:W-:Y:S01]  /*0e50*/  IMAD R7, R9.reuse, R3, R7 ;  /* 0x0000000309077224 */ /* 0x040fe200078e0207 */
[----:B------:R-:W-:Y:S02]  /*0e60*/  IADD3 R13, P2, PT, -R6, R0, RZ ;  /* 0x00000000060d7210 */ /* 0x000fe40007f5e1ff */
[----:B------:R-:W-:Y:S01]  /*0e70*/  IADD3 R6, PT, PT, R9, 0x1, RZ ;  /* 0x0000000109067810 */ /* 0x000fe20007ffe0ff */
[-C--:B------:R-:W-:Y:S01]  /*0e80*/  IMAD R7, R11, R2.reuse, R7 ;  /* 0x000000020b077224 */ /* 0x080fe200078e0207 */
[----:B------:R-:W-:-:S03]  /*0e90*/  ISETP.GE.U32.AND P0, PT, R13, R2, PT ;  /* 0x000000020d00720c */ /* 0x000fc60003f06070 */
[----:B------:R-:W-:Y:S01]  /*0ea0*/  IMAD.X R15, RZ, RZ, ~R7, P2 ;  /* 0x000000ffff0f7224 */ /* 0x000fe200010e0e07 */
[----:B------:R-:W-:-:S04]  /*0eb0*/  IADD3 R7, P2, PT, R13, -R2, RZ ;  /* 0x800000020d077210 */ /* 0x000fc80007f5e0ff */
[CC--:B------:R-:W-:Y:S02]  /*0ec0*/  ISETP.GE.U32.AND.EX P0, PT, R15.reuse, R3.reuse, PT, P0 ;  /* 0x000000030f00720c */ /* 0x0c0fe40003f06100 */
[----:B------:R-:W-:Y:S02]  /*0ed0*/  IADD3.X R11, PT, PT, R15, ~R3, RZ, P2, !PT ;  /* 0x800000030f0b7210 */ /* 0x000fe400017fe4ff */
[----:B------:R-:W-:Y:S02]  /*0ee0*/  SEL R7, R7, R13, P0 ;  /* 0x0000000d07077207 */ /* 0x000fe40000000000 */
[----:B------:R-:W-:Y:S02]  /*0ef0*/  SEL R9, R6, R9, P0 ;  /* 0x0000000906097207 */ /* 0x000fe40000000000 */
[----:B------:R-:W-:Y:S02]  /*0f00*/  SEL R11, R11, R15, P0 ;  /* 0x0000000f0b0b7207 */ /* 0x000fe40000000000 */
[----:B------:R-:W-:Y:S01]  /*0f10*/  ISETP.GE.U32.AND P0, PT, R7, R2, PT ;  /* 0x000000020700720c */ /* 0x000fe20003f06070 */
[----:B------:R-:W-:-:S03]  /*0f20*/  VIADD R2, R9, 0x1 ;  /* 0x0000000109027836 */ /* 0x000fc60000000000 */
[----:B------:R-:W-:-:S04]  /*0f30*/  ISETP.GE.U32.AND.EX P0, PT, R11, R3, PT, P0 ;  /* 0x000000030b00720c */ /* 0x000fc80003f06100 */
[----:B------:R-:W-:Y:S02]  /*0f40*/  SEL R2, R2, R9, P0 ;  /* 0x0000000902027207 */ /* 0x000fe40000000000 */
[----:B------:R-:W-:Y:S01]  /*0f50*/  ISETP.NE.U32.AND P0, PT, R5, RZ, PT ;  /* 0x000000ff0500720c */ /* 0x000fe20003f05070 */
[----:B------:R-:W-:Y:S01]  /*0f60*/  HFMA2 R5, -RZ, RZ, 0, 0 ;  /* 0x00000000ff057431 */ /* 0x000fe200000001ff */
[-C--:B------:R-:W-:Y:S02]  /*0f70*/  IADD3 R3, PT, PT, RZ, -R2.reuse, RZ ;  /* 0x80000002ff037210 */ /* 0x080fe40007ffe0ff */
[----:B------:R-:W-:Y:S02]  /*0f80*/  ISETP.NE.AND.EX P0, PT, RZ, UR5, PT, P0 ;  /* 0x00000005ff007c0c */ /* 0x000fe4000bf05300 */
[----:B------:R-:W-:-:S04]  /*0f90*/  SEL R2, R3, R2, !P1 ;  /* 0x0000000203027207 */ /* 0x000fc80004800000 */
[----:B------:R-:W-:Y:S01]  /*0fa0*/  SEL R2, R2, 0xffffffff, P0 ;  /* 0xffffffff02027807 */ /* 0x000fe20000000000 */
[----:B------:R-:W-:Y:S06]  /*0fb0*/  RET.REL.NODEC R4 `(_Z10draw_imageP5pixelii) ;  /* 0xfffffff004107950 */ /* 0x000fec0003c3ffff */
.L_x_13:
[----:B------:R-:W-:-:S00]  /*0fc0*/  BRA `(.L_x_13) ;  /* 0xfffffffc00fc7947 */ /* 0x000fc0000383ffff */
[----:B------:R-:W-:-:S00]  /*0fd0*/  NOP ;  /* 0x0000000000007918 */ /* 0x000fc00000000000 */
        /* <DEDUP_REMOVED lines=10> */
.L_x_15:


//--------------------- .nv.shared.reserved.0     --------------------------
	.section	.nv.shared.reserved.0,"aw",@nobits
	.weak		__nv_reservedSMEM_offset_0_alias
	.size		__nv_reservedSMEM_offset_0_alias, 0, 64
	.other		__nv_reservedSMEM_offset_0_alias,@"STO_CUDA_RESERVED_SHARED STV_DEFAULT"
__nv_reservedSMEM_offset_0_alias:
	.zero		0
	.zero		64


//--------------------- .nv.constant0._Z10draw_imageP5pixelii --------------------------
	.section	.nv.constant0._Z10draw_imageP5pixelii,"a",@progbits
	.sectionflags	@""
	.align	4
.nv.constant0._Z10draw_imageP5pixelii:
	.zero		912


//--------------------- SYMBOLS --------------------------

	.type		.nv.reservedSmem.offset0,@object
	.size		.nv.reservedSmem.offset0,0x4
